//
// Generated by NVIDIA NVVM Compiler
//
// Compiler Build ID: CL-36424714
// Cuda compilation tools, release 13.0, V13.0.88
// Based on NVVM 20.0.0
//

.version 9.0
.target sm_100
.address_size 64

	// .globl	_Z14matrixMultiplyPiS_S_ii

.visible .entry _Z14matrixMultiplyPiS_S_ii(
	.param .u64 .ptr .align 1 _Z14matrixMultiplyPiS_S_ii_param_0,
	.param .u64 .ptr .align 1 _Z14matrixMultiplyPiS_S_ii_param_1,
	.param .u64 .ptr .align 1 _Z14matrixMultiplyPiS_S_ii_param_2,
	.param .u32 _Z14matrixMultiplyPiS_S_ii_param_3,
	.param .u32 _Z14matrixMultiplyPiS_S_ii_param_4
)
{
	.reg .pred 	%p<19>;
	.reg .b32 	%r<169>;
	.reg .b64 	%rd<59>;

	ld.param.u64 	%rd7, [_Z14matrixMultiplyPiS_S_ii_param_0];
	ld.param.u64 	%rd8, [_Z14matrixMultiplyPiS_S_ii_param_1];
	ld.param.u64 	%rd9, [_Z14matrixMultiplyPiS_S_ii_param_2];
	ld.param.u32 	%r67, [_Z14matrixMultiplyPiS_S_ii_param_3];
	ld.param.u32 	%r68, [_Z14matrixMultiplyPiS_S_ii_param_4];
	cvta.to.global.u64 	%rd1, %rd8;
	cvta.to.global.u64 	%rd2, %rd7;
	cvta.to.global.u64 	%rd3, %rd9;
	setp.lt.s32 	%p1, %r68, 1;
	@%p1 bra 	$L__BB0_26;
	mov.u32 	%r69, %tid.x;
	mov.u32 	%r70, %ctaid.x;
	shl.b32 	%r71, %r70, 6;
	add.s32 	%r72, %r71, %r69;
	setp.lt.s32 	%p2, %r67, 1;
	mul.lo.s32 	%r1, %r67, %r72;
	mul.lo.s32 	%r2, %r68, %r72;
	@%p2 bra 	$L__BB0_15;
	and.b32  	%r3, %r67, 7;
	and.b32  	%r4, %r67, 3;
	and.b32  	%r5, %r67, 2147483640;
	and.b32  	%r6, %r67, 1;
	neg.s32 	%r7, %r5;
	shl.b32 	%r8, %r68, 3;
	mul.lo.s32 	%r9, %r68, 3;
	shl.b32 	%r10, %r68, 2;
	mul.lo.s32 	%r11, %r68, 6;
	mul.lo.s32 	%r12, %r68, 7;
	mov.b32 	%r144, 0;
	mul.wide.u32 	%rd35, %r8, 4;
$L__BB0_3:
	setp.lt.u32 	%p11, %r67, 8;
	mov.b32 	%r159, 0;
	mov.u32 	%r164, %r159;
	@%p11 bra 	$L__BB0_6;
	add.s32 	%r152, %r68, %r144;
	shl.b32 	%r88, %r68, 1;
	add.s32 	%r151, %r88, %r144;
	add.s32 	%r150, %r9, %r144;
	add.s32 	%r149, %r10, %r144;
	mad.lo.s32 	%r148, %r68, 5, %r144;
	add.s32 	%r147, %r11, %r144;
	add.s32 	%r146, %r12, %r144;
	mul.wide.u32 	%rd18, %r144, 4;
	add.s64 	%rd58, %rd1, %rd18;
	mov.b32 	%r164, 0;
	mov.u32 	%r145, %r1;
	mov.u32 	%r153, %r7;
$L__BB0_5:
	.pragma "nounroll";
	mul.wide.s32 	%rd19, %r145, 4;
	add.s64 	%rd20, %rd2, %rd19;
	ld.global.u32 	%r89, [%rd20];
	ld.global.u32 	%r90, [%rd58];
	mad.lo.s32 	%r91, %r90, %r89, %r164;
	ld.global.u32 	%r92, [%rd20+4];
	mul.wide.u32 	%rd21, %r152, 4;
	add.s64 	%rd22, %rd1, %rd21;
	ld.global.u32 	%r93, [%rd22];
	mad.lo.s32 	%r94, %r93, %r92, %r91;
	ld.global.u32 	%r95, [%rd20+8];
	mul.wide.u32 	%rd23, %r151, 4;
	add.s64 	%rd24, %rd1, %rd23;
	ld.global.u32 	%r96, [%rd24];
	mad.lo.s32 	%r97, %r96, %r95, %r94;
	ld.global.u32 	%r98, [%rd20+12];
	mul.wide.u32 	%rd25, %r150, 4;
	add.s64 	%rd26, %rd1, %rd25;
	ld.global.u32 	%r99, [%rd26];
	mad.lo.s32 	%r100, %r99, %r98, %r97;
	ld.global.u32 	%r101, [%rd20+16];
	mul.wide.u32 	%rd27, %r149, 4;
	add.s64 	%rd28, %rd1, %rd27;
	ld.global.u32 	%r102, [%rd28];
	mad.lo.s32 	%r103, %r102, %r101, %r100;
	ld.global.u32 	%r104, [%rd20+20];
	mul.wide.u32 	%rd29, %r148, 4;
	add.s64 	%rd30, %rd1, %rd29;
	ld.global.u32 	%r105, [%rd30];
	mad.lo.s32 	%r106, %r105, %r104, %r103;
	ld.global.u32 	%r107, [%rd20+24];
	mul.wide.u32 	%rd31, %r147, 4;
	add.s64 	%rd32, %rd1, %rd31;
	ld.global.u32 	%r108, [%rd32];
	mad.lo.s32 	%r109, %r108, %r107, %r106;
	ld.global.u32 	%r110, [%rd20+28];
	mul.wide.u32 	%rd33, %r146, 4;
	add.s64 	%rd34, %rd1, %rd33;
	ld.global.u32 	%r111, [%rd34];
	mad.lo.s32 	%r164, %r111, %r110, %r109;
	add.s32 	%r153, %r153, 8;
	add.s32 	%r152, %r152, %r8;
	add.s32 	%r151, %r151, %r8;
	add.s32 	%r150, %r150, %r8;
	add.s32 	%r149, %r149, %r8;
	add.s32 	%r148, %r148, %r8;
	add.s32 	%r147, %r147, %r8;
	add.s32 	%r146, %r146, %r8;
	add.s64 	%rd58, %rd58, %rd35;
	add.s32 	%r145, %r145, 8;
	setp.ne.s32 	%p12, %r153, 0;
	mov.u32 	%r159, %r5;
	@%p12 bra 	$L__BB0_5;
$L__BB0_6:
	setp.eq.s32 	%p13, %r3, 0;
	@%p13 bra 	$L__BB0_14;
	add.s32 	%r113, %r3, -1;
	setp.lt.u32 	%p14, %r113, 3;
	@%p14 bra 	$L__BB0_9;
	add.s32 	%r114, %r159, %r1;
	mul.wide.s32 	%rd36, %r114, 4;
	add.s64 	%rd37, %rd2, %rd36;
	ld.global.u32 	%r115, [%rd37];
	mad.lo.s32 	%r116, %r159, %r68, %r144;
	mul.wide.u32 	%rd38, %r116, 4;
	add.s64 	%rd39, %rd1, %rd38;
	ld.global.u32 	%r117, [%rd39];
	mad.lo.s32 	%r118, %r117, %r115, %r164;
	ld.global.u32 	%r119, [%rd37+4];
	add.s32 	%r120, %r116, %r68;
	mul.wide.u32 	%rd40, %r120, 4;
	add.s64 	%rd41, %rd1, %rd40;
	ld.global.u32 	%r121, [%rd41];
	mad.lo.s32 	%r122, %r121, %r119, %r118;
	ld.global.u32 	%r123, [%rd37+8];
	add.s32 	%r124, %r120, %r68;
	mul.wide.u32 	%rd42, %r124, 4;
	add.s64 	%rd43, %rd1, %rd42;
	ld.global.u32 	%r125, [%rd43];
	mad.lo.s32 	%r126, %r125, %r123, %r122;
	ld.global.u32 	%r127, [%rd37+12];
	add.s32 	%r128, %r124, %r68;
	mul.wide.u32 	%rd44, %r128, 4;
	add.s64 	%rd45, %rd1, %rd44;
	ld.global.u32 	%r129, [%rd45];
	mad.lo.s32 	%r164, %r129, %r127, %r126;
	add.s32 	%r159, %r159, 4;
$L__BB0_9:
	setp.eq.s32 	%p15, %r4, 0;
	@%p15 bra 	$L__BB0_14;
	setp.eq.s32 	%p16, %r4, 1;
	@%p16 bra 	$L__BB0_12;
	add.s32 	%r131, %r159, %r1;
	mul.wide.s32 	%rd46, %r131, 4;
	add.s64 	%rd47, %rd2, %rd46;
	ld.global.u32 	%r132, [%rd47];
	mad.lo.s32 	%r133, %r159, %r68, %r144;
	mul.wide.u32 	%rd48, %r133, 4;
	add.s64 	%rd49, %rd1, %rd48;
	ld.global.u32 	%r134, [%rd49];
	mad.lo.s32 	%r135, %r134, %r132, %r164;
	ld.global.u32 	%r136, [%rd47+4];
	add.s32 	%r137, %r133, %r68;
	mul.wide.u32 	%rd50, %r137, 4;
	add.s64 	%rd51, %rd1, %rd50;
	ld.global.u32 	%r138, [%rd51];
	mad.lo.s32 	%r164, %r138, %r136, %r135;
	add.s32 	%r159, %r159, 2;
$L__BB0_12:
	setp.eq.s32 	%p17, %r6, 0;
	@%p17 bra 	$L__BB0_14;
	add.s32 	%r139, %r159, %r1;
	mul.wide.s32 	%rd52, %r139, 4;
	add.s64 	%rd53, %rd2, %rd52;
	ld.global.u32 	%r140, [%rd53];
	mad.lo.s32 	%r141, %r159, %r68, %r144;
	mul.wide.u32 	%rd54, %r141, 4;
	add.s64 	%rd55, %rd1, %rd54;
	ld.global.u32 	%r142, [%rd55];
	mad.lo.s32 	%r164, %r142, %r140, %r164;
$L__BB0_14:
	add.s32 	%r143, %r144, %r2;
	mul.wide.s32 	%rd56, %r143, 4;
	add.s64 	%rd57, %rd3, %rd56;
	st.global.u32 	[%rd57], %r164;
	add.s32 	%r144, %r144, 1;
	setp.eq.s32 	%p18, %r144, %r68;
	@%p18 bra 	$L__BB0_26;
	bra.uni 	$L__BB0_3;
$L__BB0_15:
	and.b32  	%r57, %r68, 7;
	setp.lt.u32 	%p3, %r68, 8;
	mov.b32 	%r167, 0;
	@%p3 bra 	$L__BB0_18;
	and.b32  	%r167, %r68, 2147483640;
	mov.b32 	%r165, 0;
$L__BB0_17:
	.pragma "nounroll";
	add.s32 	%r75, %r165, %r2;
	mul.wide.s32 	%rd10, %r75, 4;
	add.s64 	%rd11, %rd3, %rd10;
	mov.b32 	%r76, 0;
	st.global.u32 	[%rd11], %r76;
	st.global.u32 	[%rd11+4], %r76;
	st.global.u32 	[%rd11+8], %r76;
	st.global.u32 	[%rd11+12], %r76;
	st.global.u32 	[%rd11+16], %r76;
	st.global.u32 	[%rd11+20], %r76;
	st.global.u32 	[%rd11+24], %r76;
	st.global.u32 	[%rd11+28], %r76;
	add.s32 	%r165, %r165, 8;
	setp.ne.s32 	%p4, %r165, %r167;
	@%p4 bra 	$L__BB0_17;
$L__BB0_18:
	setp.eq.s32 	%p5, %r57, 0;
	@%p5 bra 	$L__BB0_26;
	and.b32  	%r62, %r68, 3;
	setp.lt.u32 	%p6, %r57, 4;
	@%p6 bra 	$L__BB0_21;
	add.s32 	%r77, %r167, %r2;
	mul.wide.s32 	%rd12, %r77, 4;
	add.s64 	%rd13, %rd3, %rd12;
	mov.b32 	%r78, 0;
	st.global.u32 	[%rd13], %r78;
	st.global.u32 	[%rd13+4], %r78;
	st.global.u32 	[%rd13+8], %r78;
	st.global.u32 	[%rd13+12], %r78;
	add.s32 	%r167, %r167, 4;
$L__BB0_21:
	setp.eq.s32 	%p7, %r62, 0;
	@%p7 bra 	$L__BB0_26;
	setp.eq.s32 	%p8, %r62, 1;
	@%p8 bra 	$L__BB0_24;
	add.s32 	%r79, %r167, %r2;
	mul.wide.s32 	%rd14, %r79, 4;
	add.s64 	%rd15, %rd3, %rd14;
	mov.b32 	%r80, 0;
	st.global.u32 	[%rd15], %r80;
	st.global.u32 	[%rd15+4], %r80;
	add.s32 	%r167, %r167, 2;
$L__BB0_24:
	and.b32  	%r81, %r68, 1;
	setp.eq.b32 	%p9, %r81, 1;
	not.pred 	%p10, %p9;
	@%p10 bra 	$L__BB0_26;
	add.s32 	%r82, %r167, %r2;
	mul.wide.s32 	%rd16, %r82, 4;
	add.s64 	%rd17, %rd3, %rd16;
	mov.b32 	%r83, 0;
	st.global.u32 	[%rd17], %r83;
$L__BB0_26:
	ret;

}


// ===== COMPILED SASS (sm_100) =====

	.target	sm_100

	.elftype	@"ET_EXEC"


//--------------------- .note.nv.tkinfo           --------------------------
	.section	.note.nv.tkinfo,"",@"SHT_NOTE"
	.sectionflags	@"SHF_NOTE_NV_TKINFO"
	.tkinfo
        /*0018*/ 	.word	0x00000002
        /*0030*/ 	.string	""
        /*0030*/ 	.string	"ptxas"
        /*0030*/ 	.string	"Cuda compilation tools, release 13.0, V13.0.88"
        /*0030*/ 	.string	"Build cuda_13.0.r13.0/compiler.36424714_0"
        /*0030*/ 	.string	"-arch sm_100 -m 64 "



//--------------------- .note.nv.cuinfo           --------------------------
	.section	.note.nv.cuinfo,"",@"SHT_NOTE"
	.sectionflags	@"SHF_NOTE_NV_CUINFO"
        /*0018*/ 	.short	0x0002
        /*001a*/ 	.short	0x0064
        /*001c*/ 	.short	0x0082
	.zero		2


//--------------------- .nv.info                  --------------------------
	.section	.nv.info,"",@"SHT_CUDA_INFO"
	.align	4


	//----- nvinfo : EIATTR_REGCOUNT
	.align		4
        /*0000*/ 	.byte	0x04, 0x2f
        /*0002*/ 	.short	(.L_1 - .L_0)
	.align		4
.L_0:
        /*0004*/ 	.word	index@(_Z14matrixMultiplyPiS_S_ii)
        /*0008*/ 	.word	0x00000020


	//----- nvinfo : EIATTR_FRAME_SIZE
	.align		4
.L_1:
        /*000c*/ 	.byte	0x04, 0x11
        /*000e*/ 	.short	(.L_3 - .L_2)
	.align		4
.L_2:
        /*0010*/ 	.word	index@(_Z14matrixMultiplyPiS_S_ii)
        /*0014*/ 	.word	0x00000000


	//----- nvinfo : EIATTR_MIN_STACK_SIZE
	.align		4
.L_3:
        /*0018*/ 	.byte	0x04, 0x12
        /*001a*/ 	.short	(.L_5 - .L_4)
	.align		4
.L_4:
        /*001c*/ 	.word	index@(_Z14matrixMultiplyPiS_S_ii)
        /*0020*/ 	.word	0x00000000
.L_5:


//--------------------- .nv.compat                --------------------------
	.section	.nv.compat,"",@"SHT_CUDA_COMPAT_INFO"
	.align	4
        /*0000*/ 	.byte	0x02, 0x09, 0x00, 0x00, 0x02, 0x02, 0x01, 0x00, 0x02, 0x05, 0x05, 0x00, 0x03, 0x07, 0x01, 0x01
        /*0010*/ 	.byte	0x02, 0x03, 0x00, 0x00, 0x02, 0x06, 0x01, 0x00, 0x04, 0x0b, 0x08, 0x00, 0x09, 0x00, 0x00, 0x00
        /*0020*/ 	.byte	0x00, 0x00, 0x00, 0x00


//--------------------- .nv.info._Z14matrixMultiplyPiS_S_ii --------------------------
	.section	.nv.info._Z14matrixMultiplyPiS_S_ii,"",@"SHT_CUDA_INFO"
	.sectionflags	@""
	.align	4


	//----- nvinfo : EIATTR_CUDA_API_VERSION
	.align		4
        /*0000*/ 	.byte	0x04, 0x37
        /*0002*/ 	.short	(.L_7 - .L_6)
.L_6:
        /*0004*/ 	.word	0x00000082


	//----- nvinfo : EIATTR_KPARAM_INFO
	.align		4
.L_7:
        /*0008*/ 	.byte	0x04, 0x17
        /*000a*/ 	.short	(.L_9 - .L_8)
.L_8:
        /*000c*/ 	.word	0x00000000
        /*0010*/ 	.short	0x0004
        /*0012*/ 	.short	0x001c
        /*0014*/ 	.byte	0x00, 0xf0, 0x11, 0x00


	//----- nvinfo : EIATTR_KPARAM_INFO
	.align		4
.L_9:
        /*0018*/ 	.byte	0x04, 0x17
        /*001a*/ 	.short	(.L_11 - .L_10)
.L_10:
        /*001c*/ 	.word	0x00000000
        /*0020*/ 	.short	0x0003
        /*0022*/ 	.short	0x0018
        /*0024*/ 	.byte	0x00, 0xf0, 0x11, 0x00


	//----- nvinfo : EIATTR_KPARAM_INFO
	.align		4
.L_11:
        /*0028*/ 	.byte	0x04, 0x17
        /*002a*/ 	.short	(.L_13 - .L_12)
.L_12:
        /*002c*/ 	.word	0x00000000
        /*0030*/ 	.short	0x0002
        /*0032*/ 	.short	0x0010
        /*0034*/ 	.byte	0x00, 0xf5, 0x21, 0x00


	//----- nvinfo : EIATTR_KPARAM_INFO
	.align		4
.L_13:
        /*0038*/ 	.byte	0x04, 0x17
        /*003a*/ 	.short	(.L_15 - .L_14)
.L_14:
        /*003c*/ 	.word	0x00000000
        /*0040*/ 	.short	0x0001
        /*0042*/ 	.short	0x0008
        /*0044*/ 	.byte	0x00, 0xf5, 0x21, 0x00


	//----- nvinfo : EIATTR_KPARAM_INFO
	.align		4
.L_15:
        /*0048*/ 	.byte	0x04, 0x17
        /*004a*/ 	.short	(.L_17 - .L_16)
.L_16:
        /*004c*/ 	.word	0x00000000
        /*0050*/ 	.short	0x0000
        /*0052*/ 	.short	0x0000
        /*0054*/ 	.byte	0x00, 0xf5, 0x21, 0x00


	//----- nvinfo : EIATTR_SPARSE_MMA_MASK
	.align		4
.L_17:
        /*0058*/ 	.byte	0x03, 0x50
        /*005a*/ 	.short	0x0000


	//----- nvinfo : EIATTR_MAXREG_COUNT
	.align		4
        /*005c*/ 	.byte	0x03, 0x1b
        /*005e*/ 	.short	0x00ff


	//----- nvinfo : EIATTR_MERCURY_ISA_VERSION
	.align		4
        /*0060*/ 	.byte	0x03, 0x5f
        /*0062*/ 	.short	0x0101


	//----- nvinfo : EIATTR_VRC_CTA_INIT_COUNT
	.align		4
        /*0064*/ 	.byte	0x02, 0x4a
	.zero		1
	.zero		1


	//----- nvinfo : EIATTR_EXIT_INSTR_OFFSETS
	.align		4
        /*0068*/ 	.byte	0x04, 0x1c
        /*006a*/ 	.short	(.L_19 - .L_18)


	//   ....[0]....
.L_18:
        /*006c*/ 	.word	0x00000040


	//   ....[1]....
        /*0070*/ 	.word	0x00000a90


	//   ....[2]....
        /*0074*/ 	.word	0x00000c10


	//   ....[3]....
        /*0078*/ 	.word	0x00000cf0


	//   ....[4]....
        /*007c*/ 	.word	0x00000de0


	//   ....[5]....
        /*0080*/ 	.word	0x00000e40


	//----- nvinfo : EIATTR_CBANK_PARAM_SIZE
	.align		4
.L_19:
        /*0084*/ 	.byte	0x03, 0x19
        /*0086*/ 	.short	0x0020


	//----- nvinfo : EIATTR_PARAM_CBANK
	.align		4
        /*0088*/ 	.byte	0x04, 0x0a
        /*008a*/ 	.short	(.L_21 - .L_20)
	.align		4
.L_20:
        /*008c*/ 	.word	index@(.nv.constant0._Z14matrixMultiplyPiS_S_ii)
        /*0090*/ 	.short	0x0380
        /*0092*/ 	.short	0x0020


	//----- nvinfo : EIATTR_SW_WAR
	.align		4
.L_21:
        /*0094*/ 	.byte	0x04, 0x36
        /*0096*/ 	.short	(.L_23 - .L_22)
.L_22:
        /*0098*/ 	.word	0x00000008
.L_23:


//--------------------- .nv.callgraph             --------------------------
	.section	.nv.callgraph,"",@"SHT_CUDA_CALLGRAPH"
	.align	4
	.sectionentsize	8
	.align		4
        /*0000*/ 	.word	0x00000000
	.align		4
        /*0004*/ 	.word	0xffffffff
	.align		4
        /*0008*/ 	.word	0x00000000
	.align		4
        /*000c*/ 	.word	0xfffffffe
	.align		4
        /*0010*/ 	.word	0x00000000
	.align		4
        /*0014*/ 	.word	0xfffffffd
	.align		4
        /*0018*/ 	.word	0x00000000
	.align		4
        /*001c*/ 	.word	0xfffffffc


//--------------------- .text._Z14matrixMultiplyPiS_S_ii --------------------------
	.section	.text._Z14matrixMultiplyPiS_S_ii,"ax",@progbits
	.align	128
        .global         _Z14matrixMultiplyPiS_S_ii
        .type           _Z14matrixMultiplyPiS_S_ii,@function
        .size           _Z14matrixMultiplyPiS_S_ii,(.L_x_10 - _Z14matrixMultiplyPiS_S_ii)
        .other          _Z14matrixMultiplyPiS_S_ii,@"STO_CUDA_ENTRY STV_DEFAULT"
_Z14matrixMultiplyPiS_S_ii:
.text._Z14matrixMultiplyPiS_S_ii:
[----:B------:R-:W-:Y:S01]  /*0000*/  LDC R1, c[0x0][0x37c] ;  /* 0x0000df00ff017b82 */ /* 0x000fe20000000800 */
[----:B------:R-:W0:Y:S02]  /*0010*/  LDCU UR6, c[0x0][0x39c] ;  /* 0x00007380ff0677ac */ /* 0x000e240008000800 */
[----:B0-----:R-:W-:-:S06]  /*0020*/  UISETP.GE.AND UP0, UPT, UR6, 0x1, UPT ;  /* 0x000000010600788c */ /* 0x001fcc000bf06270 */
[----:B------:R-:W-:-:S13]  /*0030*/  PLOP3.LUT P0, PT, PT, PT, UP0, 0x80, 0x8 ;  /* 0x000000000008781c */ /* 0x000fda0003f0f008 */
[----:B------:R-:W-:Y:S05]  /*0040*/  @!P0 EXIT ;  /* 0x000000000000894d */ /* 0x000fea0003800000 */
[----:B------:R-:W0:Y:S01]  /*0050*/  LDC R5, c[0x0][0x398] ;  /* 0x0000e600ff057b82 */ /* 0x000e220000000800 */
[----:B------:R-:W1:Y:S01]  /*0060*/  S2R R0, SR_TID.X ;  /* 0x0000000000007919 */ /* 0x000e620000002100 */
[----:B------:R-:W2:Y:S01]  /*0070*/  LDCU.64 UR22, c[0x0][0x358] ;  /* 0x00006b00ff1677ac */ /* 0x000ea20008000a00 */
[----:B------:R-:W1:Y:S01]  /*0080*/  S2R R3, SR_CTAID.X ;  /* 0x0000000000037919 */ /* 0x000e620000002500 */
[----:B0-----:R-:W-:Y:S02]  /*0090*/  ISETP.GE.AND P0, PT, R5, 0x1, PT ;  /* 0x000000010500780c */ /* 0x001fe40003f06270 */
[----:B-1----:R-:W-:-:S11]  /*00a0*/  LEA R0, R3, R0, 0x6 ;  /* 0x0000000003007211 */ /* 0x002fd600078e30ff */
[----:B--2---:R-:W-:Y:S05]  /*00b0*/  @!P0 BRA `(.L_x_0) ;  /* 0x00000008007c8947 */ /* 0x004fea0003800000 */
[C---:B------:R-:W-:Y:S01]  /*00c0*/  LOP3.LUT R12, R5.reuse, 0x7ffffff8, RZ, 0xc0, !PT ;  /* 0x7ffffff8050c7812 */ /* 0x040fe200078ec0ff */
[----:B------:R-:W-:Y:S01]  /*00d0*/  IMAD R13, R0, R5, RZ ;  /* 0x00000005000d7224 */ /* 0x000fe200078e02ff */
[C---:B------:R-:W-:Y:S01]  /*00e0*/  LOP3.LUT R24, R5.reuse, 0x7, RZ, 0xc0, !PT ;  /* 0x0000000705187812 */ /* 0x040fe200078ec0ff */
[----:B------:R-:W-:Y:S01]  /*00f0*/  USHF.L.U32 UR5, UR6, 0x3, URZ ;  /* 0x0000000306057899 */ /* 0x000fe200080006ff */
[----:B------:R-:W-:Y:S01]  /*0100*/  LOP3.LUT R14, R5, 0x3, RZ, 0xc0, !PT ;  /* 0x00000003050e7812 */ /* 0x000fe200078ec0ff */
[----:B------:R-:W-:Y:S01]  /*0110*/  UMOV UR4, URZ ;  /* 0x000000ff00047c82 */ /* 0x000fe20008000000 */
[----:B------:R-:W-:-:S09]  /*0120*/  IADD3 R15, PT, PT, -R12, RZ, RZ ;  /* 0x000000ff0c0f7210 */ /* 0x000fd20007ffe1ff */
.L_x_5:
[----:B------:R-:W0:Y:S01]  /*0130*/  LDC R25, c[0x0][0x398] ;  /* 0x0000e600ff197b82 */ /* 0x000e220000000800 */
[----:B------:R-:W-:Y:S02]  /*0140*/  HFMA2 R4, -RZ, RZ, 0, 0 ;  /* 0x00000000ff047431 */ /* 0x000fe400000001ff */
[----:B------:R-:W-:Y:S01]  /*0150*/  IMAD.MOV.U32 R22, RZ, RZ, RZ ;  /* 0x000000ffff167224 */ /* 0x000fe200078e00ff */
[----:B0-----:R-:W-:-:S13]  /*0160*/  ISETP.GE.U32.AND P0, PT, R25, 0x8, PT ;  /* 0x000000081900780c */ /* 0x001fda0003f06070 */
[----:B------:R-:W-:Y:S05]  /*0170*/  @!P0 BRA `(.L_x_1) ;  /* 0x00000004002c8947 */ /* 0x000fea0003800000 */
[----:B------:R-:W0:Y:S01]  /*0180*/  LDCU UR6, c[0x0][0x39c] ;  /* 0x00007380ff0677ac */ /* 0x000e220008000800 */
[----:B------:R-:W-:Y:S02]  /*0190*/  MOV R22, RZ ;  /* 0x000000ff00167202 */ /* 0x000fe40000000f00 */
[----:B------:R-:W-:Y:S01]  /*01a0*/  MOV R16, R13 ;  /* 0x0000000d00107202 */ /* 0x000fe20000000f00 */
[----:B------:R-:W1:Y:S01]  /*01b0*/  LDCU.64 UR24, c[0x0][0x388] ;  /* 0x00007100ff1877ac */ /* 0x000e620008000a00 */
[----:B------:R-:W-:Y:S01]  /*01c0*/  MOV R17, R15 ;  /* 0x0000000f00117202 */ /* 0x000fe20000000f00 */
[----:B0-----:R-:W-:Y:S02]  /*01d0*/  UIADD3 UR7, UPT, UPT, UR4, UR6, URZ ;  /* 0x0000000604077290 */ /* 0x001fe4000fffe0ff */
[----:B------:R-:W-:Y:S02]  /*01e0*/  ULEA UR8, UR6, UR4, 0x1 ;  /* 0x0000000406087291 */ /* 0x000fe4000f8e08ff */
[----:B------:R-:W-:-:S02]  /*01f0*/  UIMAD UR9, UR6, 0x3, UR4 ;  /* 0x00000003060978a4 */ /* 0x000fc4000f8e0204 */
[----:B------:R-:W-:Y:S02]  /*0200*/  ULEA UR10, UR6, UR4, 0x2 ;  /* 0x00000004060a7291 */ /* 0x000fe4000f8e10ff */
[----:B------:R-:W-:Y:S02]  /*0210*/  UIMAD UR11, UR6, 0x5, UR4 ;  /* 0x00000005060b78a4 */ /* 0x000fe4000f8e0204 */
[----:B------:R-:W-:Y:S02]  /*0220*/  UIMAD UR12, UR6, 0x6, UR4 ;  /* 0x00000006060c78a4 */ /* 0x000fe4000f8e0204 */
[----:B------:R-:W-:Y:S02]  /*0230*/  UIMAD UR6, UR6, 0x7, UR4 ;  /* 0x00000007060678a4 */ /* 0x000fe4000f8e0204 */
[----:B-1----:R-:W-:-:S12]  /*0240*/  UIMAD.WIDE.U32 UR14, UR4, 0x4, UR24 ;  /* 0x00000004040e78a5 */ /* 0x002fd8000f8e0018 */
.L_x_2:
[----:B------:R-:W0:Y:S01]  /*0250*/  LDC.64 R2, c[0x0][0x380] ;  /* 0x0000e000ff027b82 */ /* 0x000e220000000a00 */
[----:B------:R-:W-:Y:S01]  /*0260*/  IMAD.U32 R28, RZ, RZ, UR14 ;  /* 0x0000000eff1c7e24 */ /* 0x000fe2000f8e00ff */
[----:B------:R-:W-:-:S05]  /*0270*/  MOV R29, UR15 ;  /* 0x0000000f001d7c02 */ /* 0x000fca0008000f00 */
[----:B------:R-:W2:Y:S01]  /*0280*/  LDG.E R28, desc[UR22][R28.64] ;  /* 0x000000161c1c7981 */ /* 0x000ea2000c1e1900 */
[----:B0-----:R-:W-:-:S05]  /*0290*/  IMAD.WIDE R2, R16, 0x4, R2 ;  /* 0x0000000410027825 */ /* 0x001fca00078e0202 */
[----:B------:R-:W2:Y:S01]  /*02a0*/  LDG.E R27, desc[UR22][R2.64] ;  /* 0x00000016021b7981 */ /* 0x000ea2000c1e1900 */
[----:B------:R-:W-:Y:S02]  /*02b0*/  UIMAD.WIDE.U32 UR16, UR7, 0x4, UR24 ;  /* 0x00000004071078a5 */ /* 0x000fe4000f8e0018 */
[----:B------:R-:W-:Y:S01]  /*02c0*/  UIMAD.WIDE.U32 UR18, UR8, 0x4, UR24 ;  /* 0x00000004081278a5 */ /* 0x000fe2000f8e0018 */
[----:B------:R-:W3:Y:S03]  /*02d0*/  LDG.E R21, desc[UR22][R2.64+0x8] ;  /* 0x0000081602157981 */ /* 0x000ee6000c1e1900 */
[----:B------:R-:W-:Y:S01]  /*02e0*/  MOV R18, UR16 ;  /* 0x0000001000127c02 */ /* 0x000fe20008000f00 */
[----:B------:R-:W-:Y:S01]  /*02f0*/  UIMAD.WIDE.U32 UR20, UR10, 0x4, UR24 ;  /* 0x000000040a1478a5 */ /* 0x000fe2000f8e0018 */
[----:B------:R-:W-:Y:S01]  /*0300*/  MOV R19, UR17 ;  /* 0x0000001100137c02 */ /* 0x000fe20008000f00 */
[----:B------:R-:W-:Y:S01]  /*0310*/  UIMAD.WIDE.U32 UR16, UR9, 0x4, UR24 ;  /* 0x00000004091078a5 */ /* 0x000fe2000f8e0018 */
[----:B------:R-:W-:Y:S01]  /*0320*/  IMAD.U32 R10, RZ, RZ, UR18 ;  /* 0x00000012ff0a7e24 */ /* 0x000fe2000f8e00ff */
[----:B------:R-:W-:Y:S01]  /*0330*/  MOV R11, UR19 ;  /* 0x00000013000b7c02 */ /* 0x000fe20008000f00 */
[----:B------:R-:W4:Y:S03]  /*0340*/  LDG.E R23, desc[UR22][R2.64+0xc] ;  /* 0x00000c1602177981 */ /* 0x000f26000c1e1900 */
[----:B------:R-:W-:Y:S01]  /*0350*/  MOV R8, UR16 ;  /* 0x0000001000087c02 */ /* 0x000fe20008000f00 */
[----:B------:R-:W5:Y:S01]  /*0360*/  LDG.E R18, desc[UR22][R18.64] ;  /* 0x0000001612127981 */ /* 0x000f62000c1e1900 */
[----:B------:R-:W-:Y:S01]  /*0370*/  MOV R9, UR17 ;  /* 0x0000001100097c02 */ /* 0x000fe20008000f00 */
[----:B------:R-:W-:-:S02]  /*0380*/  UIMAD.WIDE.U32 UR16, UR11, 0x4, UR24 ;  /* 0x000000040b1078a5 */ /* 0x000fc4000f8e0018 */
[----:B------:R0:W3:Y:S04]  /*0390*/  LDG.E R20, desc[UR22][R10.64] ;  /* 0x000000160a147981 */ /* 0x0000e8000c1e1900 */
[----:B------:R-:W4:Y:S04]  /*03a0*/  LDG.E R29, desc[UR22][R2.64+0x10] ;  /* 0x00001016021d7981 */ /* 0x000f28000c1e1900 */
[----:B------:R-:W5:Y:S01]  /*03b0*/  LDG.E R19, desc[UR22][R2.64+0x4] ;  /* 0x0000041602137981 */ /* 0x000f62000c1e1900 */
[----:B------:R-:W-:Y:S02]  /*03c0*/  MOV R6, UR16 ;  /* 0x0000001000067c02 */ /* 0x000fe40008000f00 */
[----:B------:R-:W-:Y:S01]  /*03d0*/  MOV R7, UR17 ;  /* 0x0000001100077c02 */ /* 0x000fe20008000f00 */
[----:B------:R-:W-:Y:S01]  /*03e0*/  UIMAD.WIDE.U32 UR16, UR12, 0x4, UR24 ;  /* 0x000000040c1078a5 */ /* 0x000fe2000f8e0018 */
[----:B------:R-:W-:Y:S01]  /*03f0*/  IMAD.U32 R4, RZ, RZ, UR20 ;  /* 0x00000014ff047e24 */ /* 0x000fe2000f8e00ff */
[----:B------:R-:W-:Y:S01]  /*0400*/  MOV R5, UR21 ;  /* 0x0000001500057c02 */ /* 0x000fe20008000f00 */
[----:B------:R1:W4:Y:S03]  /*0410*/  LDG.E R26, desc[UR22][R8.64] ;  /* 0x00000016081a7981 */ /* 0x000326000c1e1900 */
[----:B0-----:R-:W-:Y:S01]  /*0420*/  IMAD.U32 R10, RZ, RZ, UR16 ;  /* 0x00000010ff0a7e24 */ /* 0x001fe2000f8e00ff */
[----:B------:R-:W-:Y:S01]  /*0430*/  MOV R11, UR17 ;  /* 0x00000011000b7c02 */ /* 0x000fe20008000f00 */
[----:B------:R-:W4:Y:S01]  /*0440*/  LDG.E R4, desc[UR22][R4.64] ;  /* 0x0000001604047981 */ /* 0x000f22000c1e1900 */
[----:B------:R-:W-:-:S03]  /*0450*/  UIMAD.WIDE.U32 UR16, UR6, 0x4, UR24 ;  /* 0x00000004061078a5 */ /* 0x000fc6000f8e0018 */
[----:B------:R-:W4:Y:S03]  /*0460*/  LDG.E R6, desc[UR22][R6.64] ;  /* 0x0000001606067981 */ /* 0x000f26000c1e1900 */
[----:B-1----:R-:W-:Y:S01]  /*0470*/  MOV R8, UR16 ;  /* 0x0000001000087c02 */ /* 0x002fe20008000f00 */
[----:B------:R-:W4:Y:S01]  /*0480*/  LDG.E R11, desc[UR22][R10.64] ;  /* 0x000000160a0b7981 */ /* 0x000f22000c1e1900 */
[----:B------:R-:W-:-:S03]  /*0490*/  MOV R9, UR17 ;  /* 0x0000001100097c02 */ /* 0x000fc60008000f00 */
[----:B------:R-:W4:Y:S04]  /*04a0*/  LDG.E R5, desc[UR22][R2.64+0x1c] ;  /* 0x00001c1602057981 */ /* 0x000f28000c1e1900 */
[----:B------:R-:W4:Y:S01]  /*04b0*/  LDG.E R8, desc[UR22][R8.64] ;  /* 0x0000001608087981 */ /* 0x000f22000c1e1900 */
[----:B--2---:R-:W-:-:S03]  /*04c0*/  IMAD R28, R27, R28, R22 ;  /* 0x0000001c1b1c7224 */ /* 0x004fc600078e0216 */
[----:B------:R-:W2:Y:S04]  /*04d0*/  LDG.E R27, desc[UR22][R2.64+0x14] ;  /* 0x00001416021b7981 */ /* 0x000ea8000c1e1900 */
[----:B------:R-:W2:Y:S01]  /*04e0*/  LDG.E R22, desc[UR22][R2.64+0x18] ;  /* 0x0000181602167981 */ /* 0x000ea2000c1e1900 */
[----:B------:R-:W-:-:S05]  /*04f0*/  VIADD R17, R17, 0x8 ;  /* 0x0000000811117836 */ /* 0x000fca0000000000 */
[----:B------:R-:W-:Y:S01]  /*0500*/  ISETP.NE.AND P0, PT, R17, RZ, PT ;  /* 0x000000ff1100720c */ /* 0x000fe20003f05270 */
[----:B-----5:R-:W-:-:S04]  /*0510*/  IMAD R18, R19, R18, R28 ;  /* 0x0000001213127224 */ /* 0x020fc800078e021c */
[----:B---3--:R-:W-:-:S04]  /*0520*/  IMAD R18, R21, R20, R18 ;  /* 0x0000001415127224 */ /* 0x008fc800078e0212 */
[----:B----4-:R-:W-:-:S04]  /*0530*/  IMAD R18, R23, R26, R18 ;  /* 0x0000001a17127224 */ /* 0x010fc800078e0212 */
[----:B------:R-:W-:Y:S01]  /*0540*/  IMAD R4, R29, R4, R18 ;  /* 0x000000041d047224 */ /* 0x000fe200078e0212 */
[----:B------:R-:W-:Y:S02]  /*0550*/  UIADD3 UR7, UPT, UPT, UR5, UR7, URZ ;  /* 0x0000000705077290 */ /* 0x000fe4000fffe0ff */
[----:B------:R-:W-:Y:S02]  /*0560*/  UIADD3 UR8, UPT, UPT, UR5, UR8, URZ ;  /* 0x0000000805087290 */ /* 0x000fe4000fffe0ff */
[----:B------:R-:W-:Y:S02]  /*0570*/  UIADD3 UR9, UPT, UPT, UR5, UR9, URZ ;  /* 0x0000000905097290 */ /* 0x000fe4000fffe0ff */
[----:B------:R-:W-:Y:S02]  /*0580*/  UIADD3 UR10, UPT, UPT, UR5, UR10, URZ ;  /* 0x0000000a050a7290 */ /* 0x000fe4000fffe0ff */
[----:B------:R-:W-:Y:S02]  /*0590*/  UIADD3 UR11, UPT, UPT, UR5, UR11, URZ ;  /* 0x0000000b050b7290 */ /* 0x000fe4000fffe0ff */
[----:B------:R-:W-:-:S02]  /*05a0*/  UIADD3 UR12, UPT, UPT, UR5, UR12, URZ ;  /* 0x0000000c050c7290 */ /* 0x000fc4000fffe0ff */
[----:B------:R-:W-:Y:S02]  /*05b0*/  UIADD3 UR6, UPT, UPT, UR5, UR6, URZ ;  /* 0x0000000605067290 */ /* 0x000fe4000fffe0ff */
[----:B------:R-:W-:Y:S01]  /*05c0*/  UIMAD.WIDE.U32 UR14, UR5, 0x4, UR14 ;  /* 0x00000004050e78a5 */ /* 0x000fe2000f8e000e */
[----:B------:R-:W-:Y:S01]  /*05d0*/  IADD3 R16, PT, PT, R16, 0x8, RZ ;  /* 0x0000000810107810 */ /* 0x000fe20007ffe0ff */
[----:B--2---:R-:W-:-:S04]  /*05e0*/  IMAD R4, R27, R6, R4 ;  /* 0x000000061b047224 */ /* 0x004fc800078e0204 */
[----:B------:R-:W-:-:S04]  /*05f0*/  IMAD R22, R22, R11, R4 ;  /* 0x0000000b16167224 */ /* 0x000fc800078e0204 */
[----:B------:R-:W-:Y:S01]  /*0600*/  IMAD R22, R5, R8, R22 ;  /* 0x0000000805167224 */ /* 0x000fe200078e0216 */
[----:B------:R-:W-:Y:S06]  /*0610*/  @P0 BRA `(.L_x_2) ;  /* 0xfffffffc000c0947 */ /* 0x000fec000383ffff */
[----:B------:R-:W-:-:S07]  /*0620*/  MOV R4, R12 ;  /* 0x0000000c00047202 */ /* 0x000fce0000000f00 */
.L_x_1:
[----:B------:R-:W-:-:S13]  /*0630*/  ISETP.NE.AND P0, PT, R24, RZ, PT ;  /* 0x000000ff1800720c */ /* 0x000fda0003f05270 */
[----:B------:R-:W-:Y:S05]  /*0640*/  @!P0 BRA `(.L_x_3) ;  /* 0x0000000000ec8947 */ /* 0x000fea0003800000 */
[----:B------:R-:W-:Y:S02]  /*0650*/  IADD3 R2, PT, PT, R24, -0x1, RZ ;  /* 0xffffffff18027810 */ /* 0x000fe40007ffe0ff */
[----:B------:R-:W-:Y:S02]  /*0660*/  ISETP.NE.AND P1, PT, R14, RZ, PT ;  /* 0x000000ff0e00720c */ /* 0x000fe40003f25270 */
[----:B------:R-:W-:-:S13]  /*0670*/  ISETP.GE.U32.AND P0, PT, R2, 0x3, PT ;  /* 0x000000030200780c */ /* 0x000fda0003f06070 */
[----:B------:R-:W-:Y:S05]  /*0680*/  @!P0 BRA `(.L_x_4) ;  /* 0x0000000000688947 */ /* 0x000fea0003800000 */
[----:B------:R-:W0:Y:S01]  /*0690*/  LDC R18, c[0x0][0x39c] ;  /* 0x0000e700ff127b82 */ /* 0x000e220000000800 */
[----:B------:R-:W-:-:S07]  /*06a0*/  IMAD.IADD R5, R13, 0x1, R4 ;  /* 0x000000010d057824 */ /* 0x000fce00078e0204 */
[----:B------:R-:W1:Y:S08]  /*06b0*/  LDC.64 R2, c[0x0][0x388] ;  /* 0x0000e200ff027b82 */ /* 0x000e700000000a00 */
[----:B------:R-:W2:Y:S01]  /*06c0*/  LDC.64 R6, c[0x0][0x380] ;  /* 0x0000e000ff067b82 */ /* 0x000ea20000000a00 */
[----:B0-----:R-:W-:-:S05]  /*06d0*/  IMAD R17, R4, R18, UR4 ;  /* 0x0000000404117e24 */ /* 0x001fca000f8e0212 */
[C---:B------:R-:W-:Y:S01]  /*06e0*/  IADD3 R9, PT, PT, R17.reuse, R18, RZ ;  /* 0x0000001211097210 */ /* 0x040fe20007ffe0ff */
[----:B-1----:R-:W-:-:S03]  /*06f0*/  IMAD.WIDE.U32 R16, R17, 0x4, R2 ;  /* 0x0000000411107825 */ /* 0x002fc600078e0002 */
[CC--:B------:R-:W-:Y:S01]  /*0700*/  IADD3 R19, PT, PT, R9.reuse, R18.reuse, RZ ;  /* 0x0000001209137210 */ /* 0x0c0fe20007ffe0ff */
[----:B------:R-:W-:Y:S02]  /*0710*/  IMAD.WIDE.U32 R8, R9, 0x4, R2 ;  /* 0x0000000409087825 */ /* 0x000fe400078e0002 */
[----:B------:R-:W3:Y:S02]  /*0720*/  LDG.E R17, desc[UR22][R16.64] ;  /* 0x0000001610117981 */ /* 0x000ee4000c1e1900 */
[----:B--2---:R-:W-:Y:S02]  /*0730*/  IMAD.WIDE R6, R5, 0x4, R6 ;  /* 0x0000000405067825 */ /* 0x004fe400078e0206 */
[----:B------:R-:W2:Y:S02]  /*0740*/  LDG.E R8, desc[UR22][R8.64] ;  /* 0x0000001608087981 */ /* 0x000ea4000c1e1900 */
[C-C-:B------:R-:W-:Y:S01]  /*0750*/  IMAD.WIDE.U32 R10, R19.reuse, 0x4, R2.reuse ;  /* 0x00000004130a7825 */ /* 0x140fe200078e0002 */
[----:B------:R-:W-:Y:S01]  /*0760*/  IADD3 R19, PT, PT, R19, R18, RZ ;  /* 0x0000001213137210 */ /* 0x000fe20007ffe0ff */
[----:B------:R-:W3:Y:S04]  /*0770*/  LDG.E R5, desc[UR22][R6.64] ;  /* 0x0000001606057981 */ /* 0x000ee8000c1e1900 */
[----:B------:R-:W2:Y:S01]  /*0780*/  LDG.E R18, desc[UR22][R6.64+0x4] ;  /* 0x0000041606127981 */ /* 0x000ea2000c1e1900 */
[----:B------:R-:W-:-:S03]  /*0790*/  IMAD.WIDE.U32 R2, R19, 0x4, R2 ;  /* 0x0000000413027825 */ /* 0x000fc600078e0002 */
[----:B------:R-:W4:Y:S04]  /*07a0*/  LDG.E R10, desc[UR22][R10.64] ;  /* 0x000000160a0a7981 */ /* 0x000f28000c1e1900 */
[----:B------:R-:W4:Y:S04]  /*07b0*/  LDG.E R20, desc[UR22][R6.64+0x8] ;  /* 0x0000081606147981 */ /* 0x000f28000c1e1900 */
[----:B------:R-:W5:Y:S04]  /*07c0*/  LDG.E R26, desc[UR22][R6.64+0xc] ;  /* 0x00000c16061a7981 */ /* 0x000f68000c1e1900 */
[----:B------:R-:W5:Y:S01]  /*07d0*/  LDG.E R2, desc[UR22][R2.64] ;  /* 0x0000001602027981 */ /* 0x000f62000c1e1900 */
[----:B------:R-:W-:-:S02]  /*07e0*/  VIADD R4, R4, 0x4 ;  /* 0x0000000404047836 */ /* 0x000fc40000000000 */
[----:B---3--:R-:W-:-:S04]  /*07f0*/  IMAD R5, R5, R17, R22 ;  /* 0x0000001105057224 */ /* 0x008fc800078e0216 */
[----:B--2---:R-:W-:-:S04]  /*0800*/  IMAD R5, R18, R8, R5 ;  /* 0x0000000812057224 */ /* 0x004fc800078e0205 */
[----:B----4-:R-:W-:-:S04]  /*0810*/  IMAD R5, R20, R10, R5 ;  /* 0x0000000a14057224 */ /* 0x010fc800078e0205 */
[----:B-----5:R-:W-:-:S07]  /*0820*/  IMAD R22, R26, R2, R5 ;  /* 0x000000021a167224 */ /* 0x020fce00078e0205 */
.L_x_4:
[----:B------:R-:W-:Y:S05]  /*0830*/  @!P1 BRA `(.L_x_3) ;  /* 0x0000000000709947 */ /* 0x000fea0003800000 */
[----:B------:R-:W-:Y:S01]  /*0840*/  ISETP.NE.AND P0, PT, R14, 0x1, PT ;  /* 0x000000010e00780c */ /* 0x000fe20003f05270 */
[----:B------:R-:W0:Y:S01]  /*0850*/  LDC.64 R16, c[0x0][0x388] ;  /* 0x0000e200ff107b82 */ /* 0x000e220000000a00 */
[----:B------:R-:W-:-:S07]  /*0860*/  LOP3.LUT P1, RZ, R25, 0x1, RZ, 0xc0, !PT ;  /* 0x0000000119ff7812 */ /* 0x000fce000782c0ff */
[----:B------:R-:W1:Y:S04]  /*0870*/  LDC.64 R10, c[0x0][0x380] ;  /* 0x0000e000ff0a7b82 */ /* 0x000e680000000a00 */
[----:B------:R-:W-:-:S04]  /*0880*/  @P0 IADD3 R5, PT, PT, R13, R4, RZ ;  /* 0x000000040d050210 */ /* 0x000fc80007ffe0ff */
[----:B------:R-:W2:Y:S08]  /*0890*/  @P0 LDC R9, c[0x0][0x39c] ;  /* 0x0000e700ff090b82 */ /* 0x000eb00000000800 */
[----:B------:R-:W3:Y:S08]  /*08a0*/  @P1 LDC R21, c[0x0][0x39c] ;  /* 0x0000e700ff151b82 */ /* 0x000ef00000000800 */
[----:B------:R-:W4:Y:S01]  /*08b0*/  LDC.64 R2, c[0x0][0x380] ;  /* 0x0000e000ff027b82 */ /* 0x000f220000000a00 */
[----:B-1----:R-:W-:-:S07]  /*08c0*/  @P0 IMAD.WIDE R10, R5, 0x4, R10 ;  /* 0x00000004050a0825 */ /* 0x002fce00078e020a */
[----:B------:R-:W1:Y:S01]  /*08d0*/  LDC.64 R6, c[0x0][0x388] ;  /* 0x0000e200ff067b82 */ /* 0x000e620000000a00 */
[C---:B--2---:R-:W-:Y:S01]  /*08e0*/  @P0 IMAD R8, R4.reuse, R9, UR4 ;  /* 0x0000000404080e24 */ /* 0x044fe2000f8e0209 */
[----:B------:R-:W-:-:S04]  /*08f0*/  @P0 IADD3 R4, PT, PT, R4, 0x2, RZ ;  /* 0x0000000204040810 */ /* 0x000fc80007ffe0ff */
[C---:B------:R-:W-:Y:S01]  /*0900*/  @P0 IADD3 R19, PT, PT, R8.reuse, R9, RZ ;  /* 0x0000000908130210 */ /* 0x040fe20007ffe0ff */
[----:B0-----:R-:W-:-:S04]  /*0910*/  @P0 IMAD.WIDE.U32 R8, R8, 0x4, R16 ;  /* 0x0000000408080825 */ /* 0x001fc800078e0010 */
[----:B------:R-:W-:Y:S02]  /*0920*/  @P0 IMAD.WIDE.U32 R16, R19, 0x4, R16 ;  /* 0x0000000413100825 */ /* 0x000fe400078e0010 */
[----:B------:R-:W2:Y:S02]  /*0930*/  @P0 LDG.E R8, desc[UR22][R8.64] ;  /* 0x0000001608080981 */ /* 0x000ea4000c1e1900 */
[----:B------:R-:W-:Y:S02]  /*0940*/  @P1 IMAD.IADD R5, R13, 0x1, R4 ;  /* 0x000000010d051824 */ /* 0x000fe400078e0204 */
[----:B---3--:R-:W-:Y:S01]  /*0950*/  @P1 IMAD R19, R4, R21, UR4 ;  /* 0x0000000404131e24 */ /* 0x008fe2000f8e0215 */
[----:B------:R-:W3:Y:S01]  /*0960*/  @P0 LDG.E R16, desc[UR22][R16.64] ;  /* 0x0000001610100981 */ /* 0x000ee2000c1e1900 */
[----:B----4-:R-:W-:-:S03]  /*0970*/  @P1 IMAD.WIDE R2, R5, 0x4, R2 ;  /* 0x0000000405021825 */ /* 0x010fc600078e0202 */
[----:B------:R-:W2:Y:S01]  /*0980*/  @P0 LDG.E R21, desc[UR22][R10.64] ;  /* 0x000000160a150981 */ /* 0x000ea2000c1e1900 */
[----:B-1----:R-:W-:-:S03]  /*0990*/  @P1 IMAD.WIDE.U32 R6, R19, 0x4, R6 ;  /* 0x0000000413061825 */ /* 0x002fc600078e0006 */
[----:B------:R-:W3:Y:S04]  /*09a0*/  @P0 LDG.E R4, desc[UR22][R10.64+0x4] ;  /* 0x000004160a040981 */ /* 0x000ee8000c1e1900 */
[----:B------:R-:W4:Y:S04]  /*09b0*/  @P1 LDG.E R3, desc[UR22][R2.64] ;  /* 0x0000001602031981 */ /* 0x000f28000c1e1900 */
[----:B------:R-:W4:Y:S01]  /*09c0*/  @P1 LDG.E R6, desc[UR22][R6.64] ;  /* 0x0000001606061981 */ /* 0x000f22000c1e1900 */
[----:B--2---:R-:W-:-:S04]  /*09d0*/  @P0 IMAD R21, R21, R8, R22 ;  /* 0x0000000815150224 */ /* 0x004fc800078e0216 */
[----:B---3--:R-:W-:-:S04]  /*09e0*/  @P0 IMAD R22, R4, R16, R21 ;  /* 0x0000001004160224 */ /* 0x008fc800078e0215 */
[----:B----4-:R-:W-:-:S07]  /*09f0*/  @P1 IMAD R22, R3, R6, R22 ;  /* 0x0000000603161224 */ /* 0x010fce00078e0216 */
.L_x_3:
[----:B------:R-:W0:Y:S01]  /*0a00*/  LDCU UR6, c[0x0][0x39c] ;  /* 0x00007380ff0677ac */ /* 0x000e220008000800 */
[----:B------:R-:W1:Y:S01]  /*0a10*/  LDC.64 R2, c[0x0][0x390] ;  /* 0x0000e400ff027b82 */ /* 0x000e620000000a00 */
[----:B0-----:R-:W-:-:S05]  /*0a20*/  MOV R5, UR6 ;  /* 0x0000000600057c02 */ /* 0x001fca0008000f00 */
[----:B------:R-:W-:Y:S01]  /*0a30*/  IMAD R5, R0, R5, UR4 ;  /* 0x0000000400057e24 */ /* 0x000fe2000f8e0205 */
[----:B------:R-:W-:-:S03]  /*0a40*/  UIADD3 UR4, UPT, UPT, UR4, 0x1, URZ ;  /* 0x0000000104047890 */ /* 0x000fc6000fffe0ff */
[----:B-1----:R-:W-:Y:S01]  /*0a50*/  IMAD.WIDE R2, R5, 0x4, R2 ;  /* 0x0000000405027825 */ /* 0x002fe200078e0202 */
[----:B------:R-:W-:-:S04]  /*0a60*/  UISETP.NE.AND UP0, UPT, UR4, UR6, UPT ;  /* 0x000000060400728c */ /* 0x000fc8000bf05270 */
[----:B------:R0:W-:Y:S02]  /*0a70*/  STG.E desc[UR22][R2.64], R22 ;  /* 0x0000001602007986 */ /* 0x0001e4000c101916 */
[----:B------:R-:W-:-:S13]  /*0a80*/  PLOP3.LUT P0, PT, PT, PT, UP0, 0x80, 0x8 ;  /* 0x000000000008781c */ /* 0x000fda0003f0f008 */
[----:B0-----:R-:W-:Y:S05]  /*0a90*/  @!P0 EXIT ;  /* 0x000000000000894d */ /* 0x001fea0003800000 */
[----:B------:R-:W-:Y:S05]  /*0aa0*/  BRA `(.L_x_5) ;  /* 0xfffffff400a07947 */ /* 0x000fea000383ffff */
.L_x_0:
[----:B------:R-:W-:Y:S02]  /*0ab0*/  UISETP.GE.U32.AND UP0, UPT, UR6, 0x8, UPT ;  /* 0x000000080600788c */ /* 0x000fe4000bf06070 */
[----:B------:R-:W-:Y:S01]  /*0ac0*/  ULOP3.LUT UR7, UR6, 0x7, URZ, 0xc0, !UPT ;  /* 0x0000000706077892 */ /* 0x000fe2000f8ec0ff */
[----:B------:R-:W-:-:S06]  /*0ad0*/  UMOV UR4, URZ ;  /* 0x000000ff00047c82 */ /* 0x000fcc0008000000 */
[----:B------:R-:W-:Y:S05]  /*0ae0*/  BRA.U !UP0, `(.L_x_6) ;  /* 0x0000000108447547 */ /* 0x000fea000b800000 */
[----:B------:R-:W0:Y:S01]  /*0af0*/  LDC.64 R4, c[0x0][0x390] ;  /* 0x0000e400ff047b82 */ /* 0x000e220000000a00 */
[----:B------:R-:W-:Y:S01]  /*0b00*/  ULOP3.LUT UR4, UR6, 0x7ffffff8, URZ, 0xc0, !UPT ;  /* 0x7ffffff806047892 */ /* 0x000fe2000f8ec0ff */
[----:B------:R-:W-:-:S11]  /*0b10*/  UMOV UR5, URZ ;  /* 0x000000ff00057c82 */ /* 0x000fd60008000000 */
.L_x_7:
[----:B-1----:R-:W-:Y:S01]  /*0b20*/  MOV R3, UR5 ;  /* 0x0000000500037c02 */ /* 0x002fe20008000f00 */
[----:B------:R-:W-:-:S04]  /*0b30*/  UIADD3 UR5, UPT, UPT, UR5, 0x8, URZ ;  /* 0x0000000805057890 */ /* 0x000fc8000fffe0ff */
[----:B------:R-:W-:Y:S01]  /*0b40*/  IMAD R3, R0, UR6, R3 ;  /* 0x0000000600037c24 */ /* 0x000fe2000f8e0203 */
[----:B------:R-:W-:-:S03]  /*0b50*/  UISETP.NE.AND UP0, UPT, UR5, UR4, UPT ;  /* 0x000000040500728c */ /* 0x000fc6000bf05270 */
[----:B0-----:R-:W-:-:S05]  /*0b60*/  IMAD.WIDE R2, R3, 0x4, R4 ;  /* 0x0000000403027825 */ /* 0x001fca00078e0204 */
[----:B------:R1:W-:Y:S04]  /*0b70*/  STG.E desc[UR22][R2.64], RZ ;  /* 0x000000ff02007986 */ /* 0x0003e8000c101916 */
[----:B------:R1:W-:Y:S04]  /*0b80*/  STG.E desc[UR22][R2.64+0x4], RZ ;  /* 0x000004ff02007986 */ /* 0x0003e8000c101916 */
[----:B------:R1:W-:Y:S04]  /*0b90*/  STG.E desc[UR22][R2.64+0x8], RZ ;  /* 0x000008ff02007986 */ /* 0x0003e8000c101916 */
[----:B------:R1:W-:Y:S04]  /*0ba0*/  STG.E desc[UR22][R2.64+0xc], RZ ;  /* 0x00000cff02007986 */ /* 0x0003e8000c101916 */
[----:B------:R1:W-:Y:S04]  /*0bb0*/  STG.E desc[UR22][R2.64+0x10], RZ ;  /* 0x000010ff02007986 */ /* 0x0003e8000c101916 */
[----:B------:R1:W-:Y:S04]  /*0bc0*/  STG.E desc[UR22][R2.64+0x14], RZ ;  /* 0x000014ff02007986 */ /* 0x0003e8000c101916 */
[----:B------:R1:W-:Y:S04]  /*0bd0*/  STG.E desc[UR22][R2.64+0x18], RZ ;  /* 0x000018ff02007986 */ /* 0x0003e8000c101916 */
[----:B------:R1:W-:Y:S01]  /*0be0*/  STG.E desc[UR22][R2.64+0x1c], RZ ;  /* 0x00001cff02007986 */ /* 0x0003e2000c101916 */
[----:B------:R-:W-:Y:S05]  /*0bf0*/  BRA.U UP0, `(.L_x_7) ;  /* 0xfffffffd00c87547 */ /* 0x000fea000b83ffff */
.L_x_6:
[----:B------:R-:W-:-:S13]  /*0c00*/  ISETP.NE.AND P0, PT, RZ, UR7, PT ;  /* 0x00000007ff007c0c */ /* 0x000fda000bf05270 */
[----:B------:R-:W-:Y:S05]  /*0c10*/  @!P0 EXIT ;  /* 0x000000000000894d */ /* 0x000fea0003800000 */
[----:B------:R-:W-:Y:S02]  /*0c20*/  UISETP.GE.U32.AND UP0, UPT, UR7, 0x4, UPT ;  /* 0x000000040700788c */ /* 0x000fe4000bf06070 */
[----:B------:R-:W-:-:S07]  /*0c30*/  ULOP3.LUT UR5, UR6, 0x3, URZ, 0xc0, !UPT ;  /* 0x0000000306057892 */ /* 0x000fce000f8ec0ff */
[----:B------:R-:W-:Y:S05]  /*0c40*/  BRA.U !UP0, `(.L_x_8) ;  /* 0x0000000108247547 */ /* 0x000fea000b800000 */
[----:B-1----:R-:W0:Y:S01]  /*0c50*/  LDC.64 R2, c[0x0][0x390] ;  /* 0x0000e400ff027b82 */ /* 0x002e220000000a00 */
[----:B------:R-:W-:Y:S01]  /*0c60*/  MOV R5, UR4 ;  /* 0x0000000400057c02 */ /* 0x000fe20008000f00 */
[----:B------:R-:W-:-:S04]  /*0c70*/  UIADD3 UR4, UPT, UPT, UR4, 0x4, URZ ;  /* 0x0000000404047890 */ /* 0x000fc8000fffe0ff */
[----:B------:R-:W-:-:S04]  /*0c80*/  IMAD R5, R0, UR6, R5 ;  /* 0x0000000600057c24 */ /* 0x000fc8000f8e0205 */
[----:B0-----:R-:W-:-:S05]  /*0c90*/  IMAD.WIDE R2, R5, 0x4, R2 ;  /* 0x0000000405027825 */ /* 0x001fca00078e0202 */
[----:B------:R0:W-:Y:S04]  /*0ca0*/  STG.E desc[UR22][R2.64], RZ ;  /* 0x000000ff02007986 */ /* 0x0001e8000c101916 */
[----:B------:R0:W-:Y:S04]  /*0cb0*/  STG.E desc[UR22][R2.64+0x4], RZ ;  /* 0x000004ff02007986 */ /* 0x0001e8000c101916 */
[----:B------:R0:W-:Y:S04]  /*0cc0*/  STG.E desc[UR22][R2.64+0x8], RZ ;  /* 0x000008ff02007986 */ /* 0x0001e8000c101916 */
[----:B------:R0:W-:Y:S02]  /*0cd0*/  STG.E desc[UR22][R2.64+0xc], RZ ;  /* 0x00000cff02007986 */ /* 0x0001e4000c101916 */
.L_x_8:
[----:B------:R-:W-:-:S13]  /*0ce0*/  ISETP.NE.AND P0, PT, RZ, UR5, PT ;  /* 0x00000005ff007c0c */ /* 0x000fda000bf05270 */
[----:B------:R-:W-:Y:S05]  /*0cf0*/  @!P0 EXIT ;  /* 0x000000000000894d */ /* 0x000fea0003800000 */
[----:B------:R-:W-:Y:S01]  /*0d00*/  UISETP.NE.AND UP0, UPT, UR5, 0x1, UPT ;  /* 0x000000010500788c */ /* 0x000fe2000bf05270 */
[----:B------:R-:W-:Y:S01]  /*0d10*/  IMAD.U32 R5, RZ, RZ, UR4 ;  /* 0x00000004ff057e24 */ /* 0x000fe2000f8e00ff */
[----:B------:R-:W-:-:S04]  /*0d20*/  ULOP3.LUT UR5, UR6, 0x1, URZ, 0xc0, !UPT ;  /* 0x0000000106057892 */ /* 0x000fc8000f8ec0ff */
[----:B------:R-:W-:Y:S01]  /*0d30*/  PLOP3.LUT P0, PT, PT, PT, UP0, 0x80, 0x8 ;  /* 0x000000000008781c */ /* 0x000fe20003f0f008 */
[----:B------:R-:W-:-:S04]  /*0d40*/  UISETP.NE.U32.AND UP1, UPT, UR5, 0x1, UPT ;  /* 0x000000010500788c */ /* 0x000fc8000bf25070 */
[----:B------:R-:W0:Y:S02]  /*0d50*/  @UP0 LDCU.64 UR8, c[0x0][0x390] ;  /* 0x00007200ff0807ac */ /* 0x000e240008000a00 */
[----:B------:R-:W-:Y:S01]  /*0d60*/  PLOP3.LUT P1, PT, PT, PT, UP1, 0x80, 0x8 ;  /* 0x000000000008781c */ /* 0x000fe20003f2f018 */
[----:B------:R-:W-:-:S05]  /*0d70*/  @UP0 UIADD3 UR4, UPT, UPT, UR4, 0x2, URZ ;  /* 0x0000000204040890 */ /* 0x000fca000fffe0ff */
[----:B------:R-:W-:Y:S01]  /*0d80*/  @P0 IMAD R5, R0, UR6, R5 ;  /* 0x0000000600050c24 */ /* 0x000fe2000f8e0205 */
[----:B01----:R-:W-:Y:S02]  /*0d90*/  MOV R2, UR8 ;  /* 0x0000000800027c02 */ /* 0x003fe40008000f00 */
[----:B------:R-:W-:-:S03]  /*0da0*/  MOV R3, UR9 ;  /* 0x0000000900037c02 */ /* 0x000fc60008000f00 */
[----:B------:R-:W-:-:S05]  /*0db0*/  @P0 IMAD.WIDE R2, R5, 0x4, R2 ;  /* 0x0000000405020825 */ /* 0x000fca00078e0202 */
[----:B------:R0:W-:Y:S04]  /*0dc0*/  @P0 STG.E desc[UR22][R2.64], RZ ;  /* 0x000000ff02000986 */ /* 0x0001e8000c101916 */
[----:B------:R0:W-:Y:S01]  /*0dd0*/  @P0 STG.E desc[UR22][R2.64+0x4], RZ ;  /* 0x000004ff02000986 */ /* 0x0001e2000c101916 */
[----:B------:R-:W-:Y:S05]  /*0de0*/  @P1 EXIT ;  /* 0x000000000000194d */ /* 0x000fea0003800000 */
[----:B0-----:R-:W0:Y:S01]  /*0df0*/  LDC.64 R2, c[0x0][0x390] ;  /* 0x0000e400ff027b82 */ /* 0x001e220000000a00 */
[----:B------:R-:W-:-:S05]  /*0e00*/  MOV R5, UR4 ;  /* 0x0000000400057c02 */ /* 0x000fca0008000f00 */
[----:B------:R-:W-:-:S04]  /*0e10*/  IMAD R5, R0, UR6, R5 ;  /* 0x0000000600057c24 */ /* 0x000fc8000f8e0205 */
[----:B0-----:R-:W-:-:S05]  /*0e20*/  IMAD.WIDE R2, R5, 0x4, R2 ;  /* 0x0000000405027825 */ /* 0x001fca00078e0202 */
[----:B------:R-:W-:Y:S01]  /*0e30*/  STG.E desc[UR22][R2.64], RZ ;  /* 0x000000ff02007986 */ /* 0x000fe2000c101916 */
[----:B------:R-:W-:Y:S05]  /*0e40*/  EXIT ;  /* 0x000000000000794d */ /* 0x000fea0003800000 */
.L_x_9:
[----:B------:R-:W-:-:S00]  /*0e50*/  BRA `(.L_x_9) ;  /* 0xfffffffc00fc7947 */ /* 0x000fc0000383ffff */
[----:B------:R-:W-:-:S00]  /*0e60*/  NOP ;  /* 0x0000000000007918 */ /* 0x000fc00000000000 */
        /* <DEDUP_REMOVED lines=9> */
.L_x_10:


//--------------------- .nv.shared.reserved.0     --------------------------
	.section	.nv.shared.reserved.0,"aw",@nobits
	.weak		__nv_reservedSMEM_offset_0_alias
	.size		__nv_reservedSMEM_offset_0_alias, 0, 64
	.other		__nv_reservedSMEM_offset_0_alias,@"STO_CUDA_RESERVED_SHARED STV_DEFAULT"
__nv_reservedSMEM_offset_0_alias:
	.zero		0
	.zero		64


//--------------------- .nv.constant0._Z14matrixMultiplyPiS_S_ii --------------------------
	.section	.nv.constant0._Z14matrixMultiplyPiS_S_ii,"a",@progbits
	.sectionflags	@""
	.align	4
.nv.constant0._Z14matrixMultiplyPiS_S_ii:
	.zero		928


//--------------------- SYMBOLS --------------------------

	.type		.nv.reservedSmem.offset0,@object
	.size		.nv.reservedSmem.offset0,0x4
